//
// Generated by NVIDIA NVVM Compiler
//
// Compiler Build ID: CL-36424714
// Cuda compilation tools, release 13.0, V13.0.88
// Based on NVVM 20.0.0
//

.version 9.0
.target sm_100
.address_size 64

	// .globl	_Z15rms_norm_kernelPKfPfiiiif
.extern .shared .align 16 .b8 sdata[];

.visible .entry _Z15rms_norm_kernelPKfPfiiiif(
	.param .u64 .ptr .align 1 _Z15rms_norm_kernelPKfPfiiiif_param_0,
	.param .u64 .ptr .align 1 _Z15rms_norm_kernelPKfPfiiiif_param_1,
	.param .u32 _Z15rms_norm_kernelPKfPfiiiif_param_2,
	.param .u32 _Z15rms_norm_kernelPKfPfiiiif_param_3,
	.param .u32 _Z15rms_norm_kernelPKfPfiiiif_param_4,
	.param .u32 _Z15rms_norm_kernelPKfPfiiiif_param_5,
	.param .f32 _Z15rms_norm_kernelPKfPfiiiif_param_6
)
{
	.reg .pred 	%p<8>;
	.reg .b32 	%r<26>;
	.reg .b32 	%f<14>;
	.reg .b64 	%rd<9>;

	ld.param.u64 	%rd1, [_Z15rms_norm_kernelPKfPfiiiif_param_0];
	ld.param.u64 	%rd2, [_Z15rms_norm_kernelPKfPfiiiif_param_1];
	ld.param.u32 	%r10, [_Z15rms_norm_kernelPKfPfiiiif_param_2];
	ld.param.u32 	%r7, [_Z15rms_norm_kernelPKfPfiiiif_param_3];
	ld.param.u32 	%r8, [_Z15rms_norm_kernelPKfPfiiiif_param_4];
	ld.param.u32 	%r9, [_Z15rms_norm_kernelPKfPfiiiif_param_5];
	ld.param.f32 	%f2, [_Z15rms_norm_kernelPKfPfiiiif_param_6];
	mov.u32 	%r1, %ctaid.x;
	mov.u32 	%r2, %tid.x;
	mul.lo.s32 	%r11, %r8, %r10;
	mul.lo.s32 	%r12, %r11, %r9;
	setp.ge.s32 	%p1, %r1, %r12;
	setp.ge.s32 	%p2, %r2, %r7;
	or.pred  	%p3, %p2, %p1;
	@%p3 bra 	$L__BB0_9;
	cvta.to.global.u64 	%rd3, %rd1;
	div.s32 	%r13, %r1, %r9;
	mul.lo.s32 	%r14, %r13, %r9;
	sub.s32 	%r15, %r1, %r14;
	div.s32 	%r16, %r13, %r8;
	mul.lo.s32 	%r17, %r16, %r8;
	sub.s32 	%r18, %r13, %r17;
	mad.lo.s32 	%r19, %r16, %r7, %r2;
	mad.lo.s32 	%r20, %r19, %r8, %r18;
	mad.lo.s32 	%r3, %r20, %r9, %r15;
	mul.wide.s32 	%rd4, %r3, 4;
	add.s64 	%rd5, %rd3, %rd4;
	ld.global.nc.f32 	%f1, [%rd5];
	mul.f32 	%f3, %f1, %f1;
	shl.b32 	%r21, %r2, 2;
	mov.u32 	%r22, sdata;
	add.s32 	%r4, %r22, %r21;
	st.shared.f32 	[%r4], %f3;
	bar.sync 	0;
	setp.lt.u32 	%p4, %r7, 2;
	@%p4 bra 	$L__BB0_6;
	mov.u32 	%r25, %r7;
$L__BB0_3:
	shr.u32 	%r6, %r25, 1;
	setp.ge.u32 	%p5, %r2, %r6;
	@%p5 bra 	$L__BB0_5;
	shl.b32 	%r23, %r6, 2;
	add.s32 	%r24, %r4, %r23;
	ld.shared.f32 	%f4, [%r24];
	ld.shared.f32 	%f5, [%r4];
	add.f32 	%f6, %f4, %f5;
	st.shared.f32 	[%r4], %f6;
$L__BB0_5:
	bar.sync 	0;
	setp.gt.u32 	%p6, %r25, 3;
	mov.u32 	%r25, %r6;
	@%p6 bra 	$L__BB0_3;
$L__BB0_6:
	setp.ne.s32 	%p7, %r2, 0;
	@%p7 bra 	$L__BB0_8;
	ld.shared.f32 	%f7, [sdata];
	cvt.rn.f32.u32 	%f8, %r7;
	div.rn.f32 	%f9, %f7, %f8;
	add.f32 	%f10, %f2, %f9;
	sqrt.rn.f32 	%f11, %f10;
	st.shared.f32 	[sdata], %f11;
$L__BB0_8:
	bar.sync 	0;
	ld.shared.f32 	%f12, [sdata];
	div.rn.f32 	%f13, %f1, %f12;
	cvta.to.global.u64 	%rd6, %rd2;
	add.s64 	%rd8, %rd6, %rd4;
	st.global.f32 	[%rd8], %f13;
$L__BB0_9:
	ret;

}


// ===== COMPILED SASS (sm_100) =====

	.target	sm_100

	.elftype	@"ET_EXEC"


//--------------------- .note.nv.tkinfo           --------------------------
	.section	.note.nv.tkinfo,"",@"SHT_NOTE"
	.sectionflags	@"SHF_NOTE_NV_TKINFO"
	.tkinfo
        /*0018*/ 	.word	0x00000002
        /*0030*/ 	.string	""
        /*0030*/ 	.string	"ptxas"
        /*0030*/ 	.string	"Cuda compilation tools, release 13.0, V13.0.88"
        /*0030*/ 	.string	"Build cuda_13.0.r13.0/compiler.36424714_0"
        /*0030*/ 	.string	"-arch sm_100 -m 64 "



//--------------------- .note.nv.cuinfo           --------------------------
	.section	.note.nv.cuinfo,"",@"SHT_NOTE"
	.sectionflags	@"SHF_NOTE_NV_CUINFO"
        /*0018*/ 	.short	0x0002
        /*001a*/ 	.short	0x0064
        /*001c*/ 	.short	0x0082
	.zero		2


//--------------------- .nv.info                  --------------------------
	.section	.nv.info,"",@"SHT_CUDA_INFO"
	.align	4


	//----- nvinfo : EIATTR_REGCOUNT
	.align		4
        /*0000*/ 	.byte	0x04, 0x2f
        /*0002*/ 	.short	(.L_1 - .L_0)
	.align		4
.L_0:
        /*0004*/ 	.word	index@(_Z15rms_norm_kernelPKfPfiiiif)
        /*0008*/ 	.word	0x00000011


	//----- nvinfo : EIATTR_FRAME_SIZE
	.align		4
.L_1:
        /*000c*/ 	.byte	0x04, 0x11
        /*000e*/ 	.short	(.L_3 - .L_2)
	.align		4
.L_2:
        /*0010*/ 	.word	index@($__internal_1_$__cuda_sm3x_div_rn_noftz_f32_slowpath)
        /*0014*/ 	.word	0x00000000


	//----- nvinfo : EIATTR_FRAME_SIZE
	.align		4
.L_3:
        /*0018*/ 	.byte	0x04, 0x11
        /*001a*/ 	.short	(.L_5 - .L_4)
	.align		4
.L_4:
        /*001c*/ 	.word	index@($__internal_0_$__cuda_sm20_sqrt_rn_f32_slowpath)
        /*0020*/ 	.word	0x00000000


	//----- nvinfo : EIATTR_FRAME_SIZE
	.align		4
.L_5:
        /*0024*/ 	.byte	0x04, 0x11
        /*0026*/ 	.short	(.L_7 - .L_6)
	.align		4
.L_6:
        /*0028*/ 	.word	index@(_Z15rms_norm_kernelPKfPfiiiif)
        /*002c*/ 	.word	0x00000000


	//----- nvinfo : EIATTR_MIN_STACK_SIZE
	.align		4
.L_7:
        /*0030*/ 	.byte	0x04, 0x12
        /*0032*/ 	.short	(.L_9 - .L_8)
	.align		4
.L_8:
        /*0034*/ 	.word	index@(_Z15rms_norm_kernelPKfPfiiiif)
        /*0038*/ 	.word	0x00000000
.L_9:


//--------------------- .nv.compat                --------------------------
	.section	.nv.compat,"",@"SHT_CUDA_COMPAT_INFO"
	.align	4
        /*0000*/ 	.byte	0x02, 0x09, 0x00, 0x00, 0x02, 0x02, 0x01, 0x00, 0x02, 0x05, 0x05, 0x00, 0x03, 0x07, 0x01, 0x01
        /*0010*/ 	.byte	0x02, 0x03, 0x00, 0x00, 0x02, 0x06, 0x01, 0x00, 0x04, 0x0b, 0x08, 0x00, 0x01, 0x00, 0x00, 0x00
        /*0020*/ 	.byte	0x00, 0x00, 0x00, 0x00


//--------------------- .nv.info._Z15rms_norm_kernelPKfPfiiiif --------------------------
	.section	.nv.info._Z15rms_norm_kernelPKfPfiiiif,"",@"SHT_CUDA_INFO"
	.sectionflags	@""
	.align	4


	//----- nvinfo : EIATTR_CUDA_API_VERSION
	.align		4
        /*0000*/ 	.byte	0x04, 0x37
        /*0002*/ 	.short	(.L_11 - .L_10)
.L_10:
        /*0004*/ 	.word	0x00000082


	//----- nvinfo : EIATTR_KPARAM_INFO
	.align		4
.L_11:
        /*0008*/ 	.byte	0x04, 0x17
        /*000a*/ 	.short	(.L_13 - .L_12)
.L_12:
        /*000c*/ 	.word	0x00000000
        /*0010*/ 	.short	0x0006
        /*0012*/ 	.short	0x0020
        /*0014*/ 	.byte	0x00, 0xf0, 0x11, 0x00


	//----- nvinfo : EIATTR_KPARAM_INFO
	.align		4
.L_13:
        /*0018*/ 	.byte	0x04, 0x17
        /*001a*/ 	.short	(.L_15 - .L_14)
.L_14:
        /*001c*/ 	.word	0x00000000
        /*0020*/ 	.short	0x0005
        /*0022*/ 	.short	0x001c
        /*0024*/ 	.byte	0x00, 0xf0, 0x11, 0x00


	//----- nvinfo : EIATTR_KPARAM_INFO
	.align		4
.L_15:
        /*0028*/ 	.byte	0x04, 0x17
        /*002a*/ 	.short	(.L_17 - .L_16)
.L_16:
        /*002c*/ 	.word	0x00000000
        /*0030*/ 	.short	0x0004
        /*0032*/ 	.short	0x0018
        /*0034*/ 	.byte	0x00, 0xf0, 0x11, 0x00


	//----- nvinfo : EIATTR_KPARAM_INFO
	.align		4
.L_17:
        /*0038*/ 	.byte	0x04, 0x17
        /*003a*/ 	.short	(.L_19 - .L_18)
.L_18:
        /*003c*/ 	.word	0x00000000
        /*0040*/ 	.short	0x0003
        /*0042*/ 	.short	0x0014
        /*0044*/ 	.byte	0x00, 0xf0, 0x11, 0x00


	//----- nvinfo : EIATTR_KPARAM_INFO
	.align		4
.L_19:
        /*0048*/ 	.byte	0x04, 0x17
        /*004a*/ 	.short	(.L_21 - .L_20)
.L_20:
        /*004c*/ 	.word	0x00000000
        /*0050*/ 	.short	0x0002
        /*0052*/ 	.short	0x0010
        /*0054*/ 	.byte	0x00, 0xf0, 0x11, 0x00


	//----- nvinfo : EIATTR_KPARAM_INFO
	.align		4
.L_21:
        /*0058*/ 	.byte	0x04, 0x17
        /*005a*/ 	.short	(.L_23 - .L_22)
.L_22:
        /*005c*/ 	.word	0x00000000
        /*0060*/ 	.short	0x0001
        /*0062*/ 	.short	0x0008
        /*0064*/ 	.byte	0x00, 0xf5, 0x21, 0x00


	//----- nvinfo : EIATTR_KPARAM_INFO
	.align		4
.L_23:
        /*0068*/ 	.byte	0x04, 0x17
        /*006a*/ 	.short	(.L_25 - .L_24)
.L_24:
        /*006c*/ 	.word	0x00000000
        /*0070*/ 	.short	0x0000
        /*0072*/ 	.short	0x0000
        /*0074*/ 	.byte	0x00, 0xf5, 0x21, 0x00


	//----- nvinfo : EIATTR_SPARSE_MMA_MASK
	.align		4
.L_25:
        /*0078*/ 	.byte	0x03, 0x50
        /*007a*/ 	.short	0x0000


	//----- nvinfo : EIATTR_MAXREG_COUNT
	.align		4
        /*007c*/ 	.byte	0x03, 0x1b
        /*007e*/ 	.short	0x00ff


	//----- nvinfo : EIATTR_NUM_BARRIERS
	.align		4
        /*0080*/ 	.byte	0x02, 0x4c
        /*0082*/ 	.byte	0x01
	.zero		1


	//----- nvinfo : EIATTR_MERCURY_ISA_VERSION
	.align		4
        /*0084*/ 	.byte	0x03, 0x5f
        /*0086*/ 	.short	0x0101


	//----- nvinfo : EIATTR_VRC_CTA_INIT_COUNT
	.align		4
        /*0088*/ 	.byte	0x02, 0x4a
	.zero		1
	.zero		1


	//----- nvinfo : EIATTR_EXIT_INSTR_OFFSETS
	.align		4
        /*008c*/ 	.byte	0x04, 0x1c
        /*008e*/ 	.short	(.L_27 - .L_26)


	//   ....[0]....
.L_26:
        /*0090*/ 	.word	0x00000090


	//   ....[1]....
        /*0094*/ 	.word	0x00000990


	//----- nvinfo : EIATTR_CRS_STACK_SIZE
	.align		4
.L_27:
        /*0098*/ 	.byte	0x04, 0x1e
        /*009a*/ 	.short	(.L_29 - .L_28)
.L_28:
        /*009c*/ 	.word	0x00000000


	//----- nvinfo : EIATTR_CBANK_PARAM_SIZE
	.align		4
.L_29:
        /*00a0*/ 	.byte	0x03, 0x19
        /*00a2*/ 	.short	0x0024


	//----- nvinfo : EIATTR_PARAM_CBANK
	.align		4
        /*00a4*/ 	.byte	0x04, 0x0a
        /*00a6*/ 	.short	(.L_31 - .L_30)
	.align		4
.L_30:
        /*00a8*/ 	.word	index@(.nv.constant0._Z15rms_norm_kernelPKfPfiiiif)
        /*00ac*/ 	.short	0x0380
        /*00ae*/ 	.short	0x0024


	//----- nvinfo : EIATTR_SW_WAR
	.align		4
.L_31:
        /*00b0*/ 	.byte	0x04, 0x36
        /*00b2*/ 	.short	(.L_33 - .L_32)
.L_32:
        /*00b4*/ 	.word	0x00000008
.L_33:


//--------------------- .nv.callgraph             --------------------------
	.section	.nv.callgraph,"",@"SHT_CUDA_CALLGRAPH"
	.align	4
	.sectionentsize	8
	.align		4
        /*0000*/ 	.word	0x00000000
	.align		4
        /*0004*/ 	.word	0xffffffff
	.align		4
        /*0008*/ 	.word	0x00000000
	.align		4
        /*000c*/ 	.word	0xfffffffe
	.align		4
        /*0010*/ 	.word	0x00000000
	.align		4
        /*0014*/ 	.word	0xfffffffd
	.align		4
        /*0018*/ 	.word	0x00000000
	.align		4
        /*001c*/ 	.word	0xfffffffc


//--------------------- .text._Z15rms_norm_kernelPKfPfiiiif --------------------------
	.section	.text._Z15rms_norm_kernelPKfPfiiiif,"ax",@progbits
	.align	128
        .global         _Z15rms_norm_kernelPKfPfiiiif
        .type           _Z15rms_norm_kernelPKfPfiiiif,@function
        .size           _Z15rms_norm_kernelPKfPfiiiif,(.L_x_24 - _Z15rms_norm_kernelPKfPfiiiif)
        .other          _Z15rms_norm_kernelPKfPfiiiif,@"STO_CUDA_ENTRY STV_DEFAULT"
_Z15rms_norm_kernelPKfPfiiiif:
.text._Z15rms_norm_kernelPKfPfiiiif:
[----:B------:R-:W-:Y:S08]  /*0000*/  LDC R1, c[0x0][0x37c] ;  /* 0x0000df00ff017b82 */ /* 0x000ff00000000800 */
[----:B------:R-:W0:Y:S01]  /*0010*/  LDC.64 R2, c[0x0][0x390] ;  /* 0x0000e400ff027b82 */ /* 0x000e220000000a00 */
[----:B------:R-:W1:Y:S01]  /*0020*/  S2R R0, SR_CTAID.X ;  /* 0x0000000000007919 */ /* 0x000e620000002500 */
[----:B------:R-:W2:Y:S06]  /*0030*/  S2R R6, SR_TID.X ;  /* 0x0000000000067919 */ /* 0x000eac0000002100 */
[----:B------:R-:W0:Y:S02]  /*0040*/  LDC.64 R4, c[0x0][0x398] ;  /* 0x0000e600ff047b82 */ /* 0x000e240000000a00 */
[----:B0-----:R-:W-:-:S04]  /*0050*/  IMAD R2, R4, R2, RZ ;  /* 0x0000000204027224 */ /* 0x001fc800078e02ff */
[----:B------:R-:W-:-:S05]  /*0060*/  IMAD R7, R2, R5, RZ ;  /* 0x0000000502077224 */ /* 0x000fca00078e02ff */
[----:B-1----:R-:W-:-:S04]  /*0070*/  ISETP.GE.AND P0, PT, R0, R7, PT ;  /* 0x000000070000720c */ /* 0x002fc80003f06270 */
[----:B--2---:R-:W-:-:S13]  /*0080*/  ISETP.GE.OR P0, PT, R6, R3, P0 ;  /* 0x000000030600720c */ /* 0x004fda0000706670 */
[----:B------:R-:W-:Y:S05]  /*0090*/  @P0 EXIT ;  /* 0x000000000000094d */ /* 0x000fea0003800000 */
[----:B------:R-:W-:Y:S01]  /*00a0*/  IABS R12, R5 ;  /* 0x00000005000c7213 */ /* 0x000fe20000000000 */
[----:B------:R-:W0:Y:S01]  /*00b0*/  LDCU.64 UR6, c[0x0][0x358] ;  /* 0x00006b00ff0677ac */ /* 0x000e220008000a00 */
[----:B------:R-:W-:Y:S02]  /*00c0*/  IABS R11, R0 ;  /* 0x00000000000b7213 */ /* 0x000fe40000000000 */
[----:B------:R-:W1:Y:S01]  /*00d0*/  I2F.RP R2, R12 ;  /* 0x0000000c00027306 */ /* 0x000e620000209400 */
[----:B------:R-:W-:-:S07]  /*00e0*/  IABS R13, R4 ;  /* 0x00000004000d7213 */ /* 0x000fce0000000000 */
[----:B------:R-:W2:Y:S08]  /*00f0*/  I2F.RP R10, R13 ;  /* 0x0000000d000a7306 */ /* 0x000eb00000209400 */
[----:B-1----:R-:W1:Y:S08]  /*0100*/  MUFU.RCP R2, R2 ;  /* 0x0000000200027308 */ /* 0x002e700000001000 */
[----:B--2---:R-:W-:Y:S01]  /*0110*/  MUFU.RCP R10, R10 ;  /* 0x0000000a000a7308 */ /* 0x004fe20000001000 */
[----:B-1----:R-:W-:-:S07]  /*0120*/  VIADD R8, R2, 0xffffffe ;  /* 0x0ffffffe02087836 */ /* 0x002fce0000000000 */
[----:B------:R1:W2:Y:S02]  /*0130*/  F2I.FTZ.U32.TRUNC.NTZ R9, R8 ;  /* 0x0000000800097305 */ /* 0x0002a4000021f000 */
[----:B-1----:R-:W-:Y:S02]  /*0140*/  IMAD.MOV.U32 R8, RZ, RZ, RZ ;  /* 0x000000ffff087224 */ /* 0x002fe400078e00ff */
[----:B--2---:R-:W-:-:S04]  /*0150*/  IMAD.MOV R7, RZ, RZ, -R9 ;  /* 0x000000ffff077224 */ /* 0x004fc800078e0a09 */
[----:B------:R-:W-:-:S04]  /*0160*/  IMAD R7, R7, R12, RZ ;  /* 0x0000000c07077224 */ /* 0x000fc800078e02ff */
[----:B------:R-:W-:-:S04]  /*0170*/  IMAD.HI.U32 R9, R9, R7, R8 ;  /* 0x0000000709097227 */ /* 0x000fc800078e0008 */
[----:B------:R-:W-:Y:S02]  /*0180*/  VIADD R8, R10, 0xffffffe ;  /* 0x0ffffffe0a087836 */ /* 0x000fe40000000000 */
[----:B------:R-:W-:Y:S02]  /*0190*/  IMAD.HI.U32 R2, R9, R11, RZ ;  /* 0x0000000b09027227 */ /* 0x000fe400078e00ff */
[----:B------:R1:W2:Y:S03]  /*01a0*/  F2I.FTZ.U32.TRUNC.NTZ R9, R8 ;  /* 0x0000000800097305 */ /* 0x0002a6000021f000 */
[----:B------:R-:W-:-:S05]  /*01b0*/  IADD3 R7, PT, PT, -R2, RZ, RZ ;  /* 0x000000ff02077210 */ /* 0x000fca0007ffe1ff */
[----:B------:R-:W-:Y:S02]  /*01c0*/  IMAD R7, R12, R7, R11 ;  /* 0x000000070c077224 */ /* 0x000fe400078e020b */
[----:B-1----:R-:W-:-:S03]  /*01d0*/  HFMA2 R8, -RZ, RZ, 0, 0 ;  /* 0x00000000ff087431 */ /* 0x002fc600000001ff */
[----:B------:R-:W-:-:S13]  /*01e0*/  ISETP.GT.U32.AND P2, PT, R12, R7, PT ;  /* 0x000000070c00720c */ /* 0x000fda0003f44070 */
[----:B------:R-:W-:Y:S02]  /*01f0*/  @!P2 IMAD.IADD R7, R7, 0x1, -R12 ;  /* 0x000000010707a824 */ /* 0x000fe400078e0a0c */
[----:B------:R-:W-:Y:S01]  /*0200*/  @!P2 VIADD R2, R2, 0x1 ;  /* 0x000000010202a836 */ /* 0x000fe20000000000 */
[----:B------:R-:W-:Y:S02]  /*0210*/  ISETP.NE.AND P2, PT, R5, RZ, PT ;  /* 0x000000ff0500720c */ /* 0x000fe40003f45270 */
[----:B------:R-:W-:Y:S02]  /*0220*/  ISETP.GE.U32.AND P0, PT, R7, R12, PT ;  /* 0x0000000c0700720c */ /* 0x000fe40003f06070 */
[----:B------:R-:W-:-:S04]  /*0230*/  LOP3.LUT R7, R0, R5, RZ, 0x3c, !PT ;  /* 0x0000000500077212 */ /* 0x000fc800078e3cff */
[----:B------:R-:W-:-:S07]  /*0240*/  ISETP.GE.AND P1, PT, R7, RZ, PT ;  /* 0x000000ff0700720c */ /* 0x000fce0003f26270 */
[----:B------:R-:W-:-:S05]  /*0250*/  @P0 IADD3 R2, PT, PT, R2, 0x1, RZ ;  /* 0x0000000102020810 */ /* 0x000fca0007ffe0ff */
[----:B------:R-:W-:Y:S02]  /*0260*/  IMAD.MOV.U32 R11, RZ, RZ, R2 ;  /* 0x000000ffff0b7224 */ /* 0x000fe400078e0002 */
[----:B--2---:R-:W-:Y:S02]  /*0270*/  IMAD.MOV R2, RZ, RZ, -R9 ;  /* 0x000000ffff027224 */ /* 0x004fe400078e0a09 */
[----:B------:R-:W-:Y:S01]  /*0280*/  @!P1 IMAD.MOV R11, RZ, RZ, -R11 ;  /* 0x000000ffff0b9224 */ /* 0x000fe200078e0a0b */
[----:B------:R-:W-:Y:S01]  /*0290*/  @!P2 LOP3.LUT R11, RZ, R5, RZ, 0x33, !PT ;  /* 0x00000005ff0ba212 */ /* 0x000fe200078e33ff */
[----:B------:R-:W-:-:S03]  /*02a0*/  IMAD R7, R2, R13, RZ ;  /* 0x0000000d02077224 */ /* 0x000fc600078e02ff */
[----:B------:R-:W-:Y:S01]  /*02b0*/  IABS R2, R11 ;  /* 0x0000000b00027213 */ /* 0x000fe20000000000 */
[----:B------:R-:W-:Y:S01]  /*02c0*/  IMAD.HI.U32 R8, R9, R7, R8 ;  /* 0x0000000709087227 */ /* 0x000fe200078e0008 */
[----:B------:R-:W-:-:S05]  /*02d0*/  IADD3 R10, PT, PT, -R11, RZ, RZ ;  /* 0x000000ff0b0a7210 */ /* 0x000fca0007ffe1ff */
[----:B------:R-:W-:-:S04]  /*02e0*/  IMAD.HI.U32 R8, R8, R2, RZ ;  /* 0x0000000208087227 */ /* 0x000fc800078e00ff */
[----:B------:R-:W-:Y:S02]  /*02f0*/  IMAD.MOV R7, RZ, RZ, -R8 ;  /* 0x000000ffff077224 */ /* 0x000fe400078e0a08 */
[----:B------:R-:W-:Y:S02]  /*0300*/  IMAD R10, R5, R10, R0 ;  /* 0x0000000a050a7224 */ /* 0x000fe400078e0200 */
[----:B------:R-:W-:-:S05]  /*0310*/  IMAD R2, R13, R7, R2 ;  /* 0x000000070d027224 */ /* 0x000fca00078e0202 */
        /* <DEDUP_REMOVED lines=9> */
[----:B------:R-:W1:Y:S02]  /*03b0*/  LDC.64 R8, c[0x0][0x380] ;  /* 0x0000e000ff087b82 */ /* 0x000e640000000a00 */
[----:B------:R-:W-:Y:S01]  /*03c0*/  @!P1 IMAD.MOV R2, RZ, RZ, -R2 ;  /* 0x000000ffff029224 */ /* 0x000fe200078e0a02 */
[----:B------:R-:W-:-:S05]  /*03d0*/  @!P2 LOP3.LUT R2, RZ, R4, RZ, 0x33, !PT ;  /* 0x00000004ff02a212 */ /* 0x000fca00078e33ff */
[----:B------:R-:W-:Y:S02]  /*03e0*/  IMAD.MOV R7, RZ, RZ, -R2 ;  /* 0x000000ffff077224 */ /* 0x000fe400078e0a02 */
[----:B------:R-:W-:Y:S02]  /*03f0*/  IMAD R2, R2, R3, R6 ;  /* 0x0000000302027224 */ /* 0x000fe400078e0206 */
[----:B------:R-:W-:-:S04]  /*0400*/  IMAD R7, R4, R7, R11 ;  /* 0x0000000704077224 */ /* 0x000fc800078e020b */
[----:B------:R-:W-:-:S04]  /*0410*/  IMAD R2, R2, R4, R7 ;  /* 0x0000000402027224 */ /* 0x000fc800078e0207 */
[----:B------:R-:W-:-:S04]  /*0420*/  IMAD R5, R2, R5, R10 ;  /* 0x0000000502057224 */ /* 0x000fc800078e020a */
[----:B-1----:R-:W-:-:S05]  /*0430*/  IMAD.WIDE R8, R5, 0x4, R8 ;  /* 0x0000000405087825 */ /* 0x002fca00078e0208 */
[----:B0-----:R-:W2:Y:S01]  /*0440*/  LDG.E.CONSTANT R0, desc[UR6][R8.64] ;  /* 0x0000000608007981 */ /* 0x001ea2000c1e9900 */
[----:B------:R-:W0:Y:S01]  /*0450*/  S2UR UR5, SR_CgaCtaId ;  /* 0x00000000000579c3 */ /* 0x000e220000008800 */
[----:B------:R-:W-:Y:S01]  /*0460*/  UMOV UR4, 0x400 ;  /* 0x0000040000047882 */ /* 0x000fe20000000000 */
[----:B------:R-:W-:Y:S02]  /*0470*/  ISETP.GE.U32.AND P1, PT, R3, 0x2, PT ;  /* 0x000000020300780c */ /* 0x000fe40003f26070 */
[----:B------:R-:W-:Y:S01]  /*0480*/  ISETP.NE.AND P0, PT, R6, RZ, PT ;  /* 0x000000ff0600720c */ /* 0x000fe20003f05270 */
[----:B0-----:R-:W-:-:S06]  /*0490*/  ULEA UR4, UR5, UR4, 0x18 ;  /* 0x0000000405047291 */ /* 0x001fcc000f8ec0ff */
[----:B------:R-:W-:Y:S01]  /*04a0*/  LEA R7, R6, UR4, 0x2 ;  /* 0x0000000406077c11 */ /* 0x000fe2000f8e10ff */
[----:B--2---:R-:W-:-:S05]  /*04b0*/  FMUL R2, R0, R0 ;  /* 0x0000000000027220 */ /* 0x004fca0000400000 */
[----:B------:R0:W-:Y:S01]  /*04c0*/  STS [R7], R2 ;  /* 0x0000000207007388 */ /* 0x0001e20000000800 */
[----:B------:R-:W-:Y:S06]  /*04d0*/  BAR.SYNC.DEFER_BLOCKING 0x0 ;  /* 0x0000000000007b1d */ /* 0x000fec0000010000 */
[----:B------:R-:W-:Y:S05]  /*04e0*/  @!P1 BRA `(.L_x_0) ;  /* 0x0000000000349947 */ /* 0x000fea0003800000 */
[----:B------:R-:W0:Y:S02]  /*04f0*/  LDCU UR4, c[0x0][0x394] ;  /* 0x00007280ff0477ac */ /* 0x000e240008000800 */
[----:B0-----:R-:W-:-:S07]  /*0500*/  IMAD.U32 R2, RZ, RZ, UR4 ;  /* 0x00000004ff027e24 */ /* 0x001fce000f8e00ff */
.L_x_1:
[----:B------:R-:W-:-:S04]  /*0510*/  SHF.R.U32.HI R8, RZ, 0x1, R2 ;  /* 0x00000001ff087819 */ /* 0x000fc80000011602 */
[----:B------:R-:W-:-:S13]  /*0520*/  ISETP.GE.U32.AND P1, PT, R6, R8, PT ;  /* 0x000000080600720c */ /* 0x000fda0003f26070 */
[----:B------:R-:W-:Y:S01]  /*0530*/  @!P1 IMAD R3, R8, 0x4, R7 ;  /* 0x0000000408039824 */ /* 0x000fe200078e0207 */
[----:B------:R-:W-:Y:S05]  /*0540*/  @!P1 LDS R4, [R7] ;  /* 0x0000000007049984 */ /* 0x000fea0000000800 */
[----:B------:R-:W0:Y:S02]  /*0550*/  @!P1 LDS R3, [R3] ;  /* 0x0000000003039984 */ /* 0x000e240000000800 */
[----:B0-----:R-:W-:-:S05]  /*0560*/  @!P1 FADD R4, R3, R4 ;  /* 0x0000000403049221 */ /* 0x001fca0000000000 */
[----:B------:R1:W-:Y:S01]  /*0570*/  @!P1 STS [R7], R4 ;  /* 0x0000000407009388 */ /* 0x0003e20000000800 */
[----:B------:R-:W-:Y:S01]  /*0580*/  BAR.SYNC.DEFER_BLOCKING 0x0 ;  /* 0x0000000000007b1d */ /* 0x000fe20000010000 */
[----:B------:R-:W-:Y:S02]  /*0590*/  ISETP.GT.U32.AND P1, PT, R2, 0x3, PT ;  /* 0x000000030200780c */ /* 0x000fe40003f24070 */
[----:B------:R-:W-:-:S11]  /*05a0*/  MOV R2, R8 ;  /* 0x0000000800027202 */ /* 0x000fd60000000f00 */
[----:B-1----:R-:W-:Y:S05]  /*05b0*/  @P1 BRA `(.L_x_1) ;  /* 0xfffffffc00d41947 */ /* 0x002fea000383ffff */
.L_x_0:
[----:B------:R-:W-:Y:S04]  /*05c0*/  BSSY.RECONVERGENT B0, `(.L_x_2) ;  /* 0x0000027000007945 */ /* 0x000fe80003800200 */
[----:B------:R-:W-:Y:S05]  /*05d0*/  @P0 BRA `(.L_x_3) ;  /* 0x0000000000940947 */ /* 0x000fea0003800000 */
[----:B------:R-:W1:Y:S01]  /*05e0*/  S2UR UR5, SR_CgaCtaId ;  /* 0x00000000000579c3 */ /* 0x000e620000008800 */
[----:B------:R-:W-:Y:S02]  /*05f0*/  UMOV UR4, 0x400 ;  /* 0x0000040000047882 */ /* 0x000fe40000000000 */
[----:B-1----:R-:W-:Y:S01]  /*0600*/  ULEA UR4, UR5, UR4, 0x18 ;  /* 0x0000000405047291 */ /* 0x002fe2000f8ec0ff */
[----:B------:R-:W1:Y:S08]  /*0610*/  LDCU UR5, c[0x0][0x394] ;  /* 0x00007280ff0577ac */ /* 0x000e700008000800 */
[----:B0-----:R-:W0:Y:S01]  /*0620*/  LDS R2, [UR4] ;  /* 0x00000004ff027984 */ /* 0x001e220008000800 */
[----:B-1----:R-:W-:-:S04]  /*0630*/  I2FP.F32.U32 R3, UR5 ;  /* 0x0000000500037c45 */ /* 0x002fc80008201000 */
[----:B------:R-:W1:Y:S02]  /*0640*/  MUFU.RCP R4, R3 ;  /* 0x0000000300047308 */ /* 0x000e640000001000 */
[----:B-1----:R-:W-:-:S04]  /*0650*/  FFMA R7, -R3, R4, 1 ;  /* 0x3f80000003077423 */ /* 0x002fc80000000104 */
[----:B------:R-:W-:Y:S02]  /*0660*/  FFMA R7, R4, R7, R4 ;  /* 0x0000000704077223 */ /* 0x000fe40000000004 */
[----:B0-----:R-:W0:Y:S02]  /*0670*/  FCHK P0, R2, R3 ;  /* 0x0000000302007302 */ /* 0x001e240000000000 */
[----:B------:R-:W-:-:S04]  /*0680*/  FFMA R4, R2, R7, RZ ;  /* 0x0000000702047223 */ /* 0x000fc800000000ff */
[----:B------:R-:W-:-:S04]  /*0690*/  FFMA R6, -R3, R4, R2 ;  /* 0x0000000403067223 */ /* 0x000fc80000000102 */
[----:B------:R-:W-:Y:S01]  /*06a0*/  FFMA R4, R7, R6, R4 ;  /* 0x0000000607047223 */ /* 0x000fe20000000004 */
[----:B0-----:R-:W-:Y:S06]  /*06b0*/  @!P0 BRA `(.L_x_4) ;  /* 0x00000000000c8947 */ /* 0x001fec0003800000 */
[----:B------:R-:W-:-:S07]  /*06c0*/  MOV R4, 0x6e0 ;  /* 0x000006e000047802 */ /* 0x000fce0000000f00 */
[----:B------:R-:W-:Y:S05]  /*06d0*/  CALL.REL.NOINC `($__internal_1_$__cuda_sm3x_div_rn_noftz_f32_slowpath) ;  /* 0x00000004000c7944 */ /* 0x000fea0003c00000 */
[----:B------:R-:W-:-:S07]  /*06e0*/  IMAD.MOV.U32 R4, RZ, RZ, R7 ;  /* 0x000000ffff047224 */ /* 0x000fce00078e0007 */
.L_x_4:
[----:B------:R-:W0:Y:S01]  /*06f0*/  LDCU UR4, c[0x0][0x3a0] ;  /* 0x00007400ff0477ac */ /* 0x000e220008000800 */
[----:B------:R-:W-:Y:S01]  /*0700*/  BSSY.RECONVERGENT B1, `(.L_x_5) ;  /* 0x000000e000017945 */ /* 0x000fe20003800200 */
[----:B0-----:R-:W-:-:S04]  /*0710*/  FADD R3, R4, UR4 ;  /* 0x0000000404037e21 */ /* 0x001fc80008000000 */
[----:B------:R-:W-:Y:S01]  /*0720*/  VIADD R2, R3, 0xf3000000 ;  /* 0xf300000003027836 */ /* 0x000fe20000000000 */
[----:B------:R0:W1:Y:S04]  /*0730*/  MUFU.RSQ R4, R3 ;  /* 0x0000000300047308 */ /* 0x0000680000001400 */
[----:B------:R-:W-:-:S13]  /*0740*/  ISETP.GT.U32.AND P0, PT, R2, 0x727fffff, PT ;  /* 0x727fffff0200780c */ /* 0x000fda0003f04070 */
[----:B01----:R-:W-:Y:S05]  /*0750*/  @!P0 BRA `(.L_x_6) ;  /* 0x0000000000108947 */ /* 0x003fea0003800000 */
[----:B------:R-:W-:-:S07]  /*0760*/  MOV R9, 0x780 ;  /* 0x0000078000097802 */ /* 0x000fce0000000f00 */
[----:B------:R-:W-:Y:S05]  /*0770*/  CALL.REL.NOINC `($__internal_0_$__cuda_sm20_sqrt_rn_f32_slowpath) ;  /* 0x0000000000887944 */ /* 0x000fea0003c00000 */
[----:B------:R-:W-:Y:S01]  /*0780*/  MOV R2, R4 ;  /* 0x0000000400027202 */ /* 0x000fe20000000f00 */
[----:B------:R-:W-:Y:S06]  /*0790*/  BRA `(.L_x_7) ;  /* 0x0000000000107947 */ /* 0x000fec0003800000 */
.L_x_6:
[----:B------:R-:W-:Y:S01]  /*07a0*/  FMUL.FTZ R2, R3, R4 ;  /* 0x0000000403027220 */ /* 0x000fe20000410000 */
[----:B------:R-:W-:-:S03]  /*07b0*/  FMUL.FTZ R4, R4, 0.5 ;  /* 0x3f00000004047820 */ /* 0x000fc60000410000 */
[----:B------:R-:W-:-:S04]  /*07c0*/  FFMA R3, -R2, R2, R3 ;  /* 0x0000000202037223 */ /* 0x000fc80000000103 */
[----:B------:R-:W-:-:S07]  /*07d0*/  FFMA R2, R3, R4, R2 ;  /* 0x0000000403027223 */ /* 0x000fce0000000002 */
.L_x_7:
[----:B------:R-:W-:Y:S05]  /*07e0*/  BSYNC.RECONVERGENT B1 ;  /* 0x0000000000017941 */ /* 0x000fea0003800200 */
.L_x_5:
[----:B------:R-:W0:Y:S01]  /*07f0*/  S2UR UR5, SR_CgaCtaId ;  /* 0x00000000000579c3 */ /* 0x000e220000008800 */
[----:B------:R-:W-:Y:S02]  /*0800*/  UMOV UR4, 0x400 ;  /* 0x0000040000047882 */ /* 0x000fe40000000000 */
[----:B0-----:R-:W-:-:S09]  /*0810*/  ULEA UR4, UR5, UR4, 0x18 ;  /* 0x0000000405047291 */ /* 0x001fd2000f8ec0ff */
[----:B------:R1:W-:Y:S03]  /*0820*/  STS [UR4], R2 ;  /* 0x00000002ff007988 */ /* 0x0003e60008000804 */
.L_x_3:
[----:B------:R-:W-:Y:S05]  /*0830*/  BSYNC.RECONVERGENT B0 ;  /* 0x0000000000007941 */ /* 0x000fea0003800200 */
.L_x_2:
[----:B------:R-:W2:Y:S08]  /*0840*/  S2UR UR5, SR_CgaCtaId ;  /* 0x00000000000579c3 */ /* 0x000eb00000008800 */
[----:B------:R-:W-:Y:S06]  /*0850*/  BAR.SYNC.DEFER_BLOCKING 0x0 ;  /* 0x0000000000007b1d */ /* 0x000fec0000010000 */
[----:B------:R-:W-:Y:S01]  /*0860*/  UMOV UR4, 0x400 ;  /* 0x0000040000047882 */ /* 0x000fe20000000000 */
[----:B------:R-:W-:Y:S01]  /*0870*/  BSSY.RECONVERGENT B0, `(.L_x_8) ;  /* 0x000000e000007945 */ /* 0x000fe20003800200 */
[----:B--2---:R-:W-:-:S09]  /*0880*/  ULEA UR4, UR5, UR4, 0x18 ;  /* 0x0000000405047291 */ /* 0x004fd2000f8ec0ff */
[----:B------:R-:W0:Y:S02]  /*0890*/  LDS R3, [UR4] ;  /* 0x00000004ff037984 */ /* 0x000e240008000800 */
[----:B01----:R-:W0:Y:S08]  /*08a0*/  MUFU.RCP R2, R3 ;  /* 0x0000000300027308 */ /* 0x003e300000001000 */
[----:B------:R-:W1:Y:S01]  /*08b0*/  FCHK P0, R0, R3 ;  /* 0x0000000300007302 */ /* 0x000e620000000000 */
[----:B0-----:R-:W-:-:S04]  /*08c0*/  FFMA R7, -R3, R2, 1 ;  /* 0x3f80000003077423 */ /* 0x001fc80000000102 */
[----:B------:R-:W-:-:S04]  /*08d0*/  FFMA R7, R2, R7, R2 ;  /* 0x0000000702077223 */ /* 0x000fc80000000002 */
[----:B------:R-:W-:-:S04]  /*08e0*/  FFMA R2, R0, R7, RZ ;  /* 0x0000000700027223 */ /* 0x000fc800000000ff */
[----:B------:R-:W-:-:S04]  /*08f0*/  FFMA R4, -R3, R2, R0 ;  /* 0x0000000203047223 */ /* 0x000fc80000000100 */
[----:B------:R-:W-:Y:S01]  /*0900*/  FFMA R7, R7, R4, R2 ;  /* 0x0000000407077223 */ /* 0x000fe20000000002 */
[----:B-1----:R-:W-:Y:S06]  /*0910*/  @!P0 BRA `(.L_x_9) ;  /* 0x00000000000c8947 */ /* 0x002fec0003800000 */
[----:B------:R-:W-:Y:S01]  /*0920*/  IMAD.MOV.U32 R2, RZ, RZ, R0 ;  /* 0x000000ffff027224 */ /* 0x000fe200078e0000 */
[----:B------:R-:W-:-:S07]  /*0930*/  MOV R4, 0x950 ;  /* 0x0000095000047802 */ /* 0x000fce0000000f00 */
[----:B------:R-:W-:Y:S05]  /*0940*/  CALL.REL.NOINC `($__internal_1_$__cuda_sm3x_div_rn_noftz_f32_slowpath) ;  /* 0x0000000000707944 */ /* 0x000fea0003c00000 */
.L_x_9:
[----:B------:R-:W-:Y:S05]  /*0950*/  BSYNC.RECONVERGENT B0 ;  /* 0x0000000000007941 */ /* 0x000fea0003800200 */
.L_x_8:
[----:B------:R-:W0:Y:S02]  /*0960*/  LDC.64 R2, c[0x0][0x388] ;  /* 0x0000e200ff027b82 */ /* 0x000e240000000a00 */
[----:B0-----:R-:W-:-:S05]  /*0970*/  IMAD.WIDE R2, R5, 0x4, R2 ;  /* 0x0000000405027825 */ /* 0x001fca00078e0202 */
[----:B------:R-:W-:Y:S01]  /*0980*/  STG.E desc[UR6][R2.64], R7 ;  /* 0x0000000702007986 */ /* 0x000fe2000c101906 */
[----:B------:R-:W-:Y:S05]  /*0990*/  EXIT ;  /* 0x000000000000794d */ /* 0x000fea0003800000 */
        .weak           $__internal_0_$__cuda_sm20_sqrt_rn_f32_slowpath
        .type           $__internal_0_$__cuda_sm20_sqrt_rn_f32_slowpath,@function
        .size           $__internal_0_$__cuda_sm20_sqrt_rn_f32_slowpath,($__internal_1_$__cuda_sm3x_div_rn_noftz_f32_slowpath - $__internal_0_$__cuda_sm20_sqrt_rn_f32_slowpath)
$__internal_0_$__cuda_sm20_sqrt_rn_f32_slowpath:
[----:B------:R-:W-:-:S13]  /*09a0*/  LOP3.LUT P0, RZ, R3, 0x7fffffff, RZ, 0xc0, !PT ;  /* 0x7fffffff03ff7812 */ /* 0x000fda000780c0ff */
[----:B------:R-:W-:Y:S05]  /*09b0*/  @!P0 BRA `(.L_x_10) ;  /* 0x0000000000448947 */ /* 0x000fea0003800000 */
[----:B------:R-:W-:Y:S01]  /*09c0*/  FSETP.GEU.FTZ.AND P0, PT, R3, RZ, PT ;  /* 0x000000ff0300720b */ /* 0x000fe20003f1e000 */
[----:B------:R-:W-:-:S12]  /*09d0*/  IMAD.MOV.U32 R2, RZ, RZ, R3 ;  /* 0x000000ffff027224 */ /* 0x000fd800078e0003 */
[----:B------:R-:W-:Y:S01]  /*09e0*/  @!P0 MOV R3, 0x7fffffff ;  /* 0x7fffffff00038802 */ /* 0x000fe20000000f00 */
[----:B------:R-:W-:Y:S06]  /*09f0*/  @!P0 BRA `(.L_x_10) ;  /* 0x0000000000348947 */ /* 0x000fec0003800000 */
[----:B------:R-:W-:-:S13]  /*0a00*/  FSETP.GTU.FTZ.AND P0, PT, |R2|, +INF , PT ;  /* 0x7f8000000200780b */ /* 0x000fda0003f1c200 */
[----:B------:R-:W-:Y:S01]  /*0a10*/  @P0 FADD.FTZ R3, R2, 1 ;  /* 0x3f80000002030421 */ /* 0x000fe20000010000 */
[----:B------:R-:W-:Y:S06]  /*0a20*/  @P0 BRA `(.L_x_10) ;  /* 0x0000000000280947 */ /* 0x000fec0003800000 */
[----:B------:R-:W-:-:S13]  /*0a30*/  FSETP.NEU.FTZ.AND P0, PT, |R2|, +INF , PT ;  /* 0x7f8000000200780b */ /* 0x000fda0003f1d200 */
[----:B------:R-:W-:-:S04]  /*0a40*/  @P0 FFMA R4, R2, 1.84467440737095516160e+19, RZ ;  /* 0x5f80000002040823 */ /* 0x000fc800000000ff */
[----:B------:R-:W0:Y:S02]  /*0a50*/  @P0 MUFU.RSQ R3, R4 ;  /* 0x0000000400030308 */ /* 0x000e240000001400 */
[----:B0-----:R-:W-:Y:S01]  /*0a60*/  @P0 FMUL.FTZ R7, R4, R3 ;  /* 0x0000000304070220 */ /* 0x001fe20000410000 */
[----:B------:R-:W-:Y:S01]  /*0a70*/  @P0 FMUL.FTZ R8, R3, 0.5 ;  /* 0x3f00000003080820 */ /* 0x000fe20000410000 */
[----:B------:R-:W-:Y:S02]  /*0a80*/  @!P0 IMAD.MOV.U32 R3, RZ, RZ, R2 ;  /* 0x000000ffff038224 */ /* 0x000fe400078e0002 */
[----:B------:R-:W-:-:S04]  /*0a90*/  @P0 FADD.FTZ R6, -R7, -RZ ;  /* 0x800000ff07060221 */ /* 0x000fc80000010100 */
[----:B------:R-:W-:-:S04]  /*0aa0*/  @P0 FFMA R6, R7, R6, R4 ;  /* 0x0000000607060223 */ /* 0x000fc80000000004 */
[----:B------:R-:W-:-:S04]  /*0ab0*/  @P0 FFMA R6, R6, R8, R7 ;  /* 0x0000000806060223 */ /* 0x000fc80000000007 */
[----:B------:R-:W-:-:S07]  /*0ac0*/  @P0 FMUL.FTZ R3, R6, 2.3283064365386962891e-10 ;  /* 0x2f80000006030820 */ /* 0x000fce0000410000 */
.L_x_10:
[----:B------:R-:W-:Y:S01]  /*0ad0*/  IMAD.MOV.U32 R4, RZ, RZ, R3 ;  /* 0x000000ffff047224 */ /* 0x000fe200078e0003 */
[----:B------:R-:W-:Y:S01]  /*0ae0*/  MOV R2, R9 ;  /* 0x0000000900027202 */ /* 0x000fe20000000f00 */
[----:B------:R-:W-:-:S04]  /*0af0*/  IMAD.MOV.U32 R3, RZ, RZ, 0x0 ;  /* 0x00000000ff037424 */ /* 0x000fc800078e00ff */
[----:B------:R-:W-:Y:S05]  /*0b00*/  RET.REL.NODEC R2 `(_Z15rms_norm_kernelPKfPfiiiif) ;  /* 0xfffffff4023c7950 */ /* 0x000fea0003c3ffff */
        .weak           $__internal_1_$__cuda_sm3x_div_rn_noftz_f32_slowpath
        .type           $__internal_1_$__cuda_sm3x_div_rn_noftz_f32_slowpath,@function
        .size           $__internal_1_$__cuda_sm3x_div_rn_noftz_f32_slowpath,(.L_x_24 - $__internal_1_$__cuda_sm3x_div_rn_noftz_f32_slowpath)
$__internal_1_$__cuda_sm3x_div_rn_noftz_f32_slowpath:
[----:B------:R-:W-:Y:S01]  /*0b10*/  SHF.R.U32.HI R7, RZ, 0x17, R3 ;  /* 0x00000017ff077819 */ /* 0x000fe20000011603 */
[----:B------:R-:W-:Y:S01]  /*0b20*/  BSSY.RECONVERGENT B1, `(.L_x_11) ;  /* 0x0000062000017945 */ /* 0x000fe20003800200 */
[----:B------:R-:W-:Y:S02]  /*0b30*/  SHF.R.U32.HI R6, RZ, 0x17, R2 ;  /* 0x00000017ff067819 */ /* 0x000fe40000011602 */
[----:B------:R-:W-:Y:S02]  /*0b40*/  LOP3.LUT R12, R7, 0xff, RZ, 0xc0, !PT ;  /* 0x000000ff070c7812 */ /* 0x000fe400078ec0ff */
[----:B------:R-:W-:-:S03]  /*0b50*/  LOP3.LUT R10, R6, 0xff, RZ, 0xc0, !PT ;  /* 0x000000ff060a7812 */ /* 0x000fc600078ec0ff */
[----:B------:R-:W-:Y:S01]  /*0b60*/  VIADD R8, R12, 0xffffffff ;  /* 0xffffffff0c087836 */ /* 0x000fe20000000000 */
[----:B------:R-:W-:-:S04]  /*0b70*/  IADD3 R7, PT, PT, R10, -0x1, RZ ;  /* 0xffffffff0a077810 */ /* 0x000fc80007ffe0ff */
[----:B------:R-:W-:-:S04]  /*0b80*/  ISETP.GT.U32.AND P0, PT, R8, 0xfd, PT ;  /* 0x000000fd0800780c */ /* 0x000fc80003f04070 */
[----:B------:R-:W-:-:S13]  /*0b90*/  ISETP.GT.U32.OR P0, PT, R7, 0xfd, P0 ;  /* 0x000000fd0700780c */ /* 0x000fda0000704470 */
[----:B------:R-:W-:Y:S01]  /*0ba0*/  @!P0 IMAD.MOV.U32 R6, RZ, RZ, RZ ;  /* 0x000000ffff068224 */ /* 0x000fe200078e00ff */
[----:B------:R-:W-:Y:S06]  /*0bb0*/  @!P0 BRA `(.L_x_12) ;  /* 0x00000000005c8947 */ /* 0x000fec0003800000 */
[----:B------:R-:W-:Y:S02]  /*0bc0*/  FSETP.GTU.FTZ.AND P0, PT, |R2|, +INF , PT ;  /* 0x7f8000000200780b */ /* 0x000fe40003f1c200 */
[----:B------:R-:W-:-:S04]  /*0bd0*/  FSETP.GTU.FTZ.AND P1, PT, |R3|, +INF , PT ;  /* 0x7f8000000300780b */ /* 0x000fc80003f3c200 */
[----:B------:R-:W-:-:S13]  /*0be0*/  PLOP3.LUT P0, PT, P0, P1, PT, 0xf8, 0x8f ;  /* 0x00000000008f781c */ /* 0x000fda0000703f70 */
[----:B------:R-:W-:Y:S05]  /*0bf0*/  @P0 BRA `(.L_x_13) ;  /* 0x00000004004c0947 */ /* 0x000fea0003800000 */
[----:B------:R-:W-:-:S13]  /*0c00*/  LOP3.LUT P0, RZ, R3, 0x7fffffff, R2, 0xc8, !PT ;  /* 0x7fffffff03ff7812 */ /* 0x000fda000780c802 */
[----:B------:R-:W-:Y:S05]  /*0c10*/  @!P0 BRA `(.L_x_14) ;  /* 0x00000004003c8947 */ /* 0x000fea0003800000 */
[C---:B------:R-:W-:Y:S02]  /*0c20*/  FSETP.NEU.FTZ.AND P2, PT, |R2|.reuse, +INF , PT ;  /* 0x7f8000000200780b */ /* 0x040fe40003f5d200 */
[----:B------:R-:W-:Y:S02]  /*0c30*/  FSETP.NEU.FTZ.AND P1, PT, |R3|, +INF , PT ;  /* 0x7f8000000300780b */ /* 0x000fe40003f3d200 */
[----:B------:R-:W-:-:S11]  /*0c40*/  FSETP.NEU.FTZ.AND P0, PT, |R2|, +INF , PT ;  /* 0x7f8000000200780b */ /* 0x000fd60003f1d200 */
[----:B------:R-:W-:Y:S05]  /*0c50*/  @!P1 BRA !P2, `(.L_x_14) ;  /* 0x00000004002c9947 */ /* 0x000fea0005000000 */
[----:B------:R-:W-:-:S04]  /*0c60*/  LOP3.LUT P2, RZ, R2, 0x7fffffff, RZ, 0xc0, !PT ;  /* 0x7fffffff02ff7812 */ /* 0x000fc8000784c0ff */
[----:B------:R-:W-:-:S13]  /*0c70*/  PLOP3.LUT P1, PT, P1, P2, PT, 0x2f, 0xf2 ;  /* 0x0000000000f2781c */ /* 0x000fda0000f24577 */
[----:B------:R-:W-:Y:S05]  /*0c80*/  @P1 BRA `(.L_x_15) ;  /* 0x0000000400181947 */ /* 0x000fea0003800000 */
[----:B------:R-:W-:-:S04]  /*0c90*/  LOP3.LUT P1, RZ, R3, 0x7fffffff, RZ, 0xc0, !PT ;  /* 0x7fffffff03ff7812 */ /* 0x000fc8000782c0ff */
[----:B------:R-:W-:-:S13]  /*0ca0*/  PLOP3.LUT P0, PT, P0, P1, PT, 0x2f, 0xf2 ;  /* 0x0000000000f2781c */ /* 0x000fda0000702577 */
[----:B------:R-:W-:Y:S05]  /*0cb0*/  @P0 BRA `(.L_x_16) ;  /* 0x0000000400000947 */ /* 0x000fea0003800000 */
[----:B------:R-:W-:Y:S02]  /*0cc0*/  ISETP.GE.AND P0, PT, R7, RZ, PT ;  /* 0x000000ff0700720c */ /* 0x000fe40003f06270 */
[----:B------:R-:W-:-:S11]  /*0cd0*/  ISETP.GE.AND P1, PT, R8, RZ, PT ;  /* 0x000000ff0800720c */ /* 0x000fd60003f26270 */
[----:B------:R-:W-:Y:S01]  /*0ce0*/  @P0 IMAD.MOV.U32 R6, RZ, RZ, RZ ;  /* 0x000000ffff060224 */ /* 0x000fe200078e00ff */
[----:B------:R-:W-:Y:S01]  /*0cf0*/  @!P0 MOV R6, 0xffffffc0 ;  /* 0xffffffc000068802 */ /* 0x000fe20000000f00 */
[----:B------:R-:W-:Y:S01]  /*0d00*/  @!P0 FFMA R2, R2, 1.84467440737095516160e+19, RZ ;  /* 0x5f80000002028823 */ /* 0x000fe200000000ff */
[----:B------:R-:W-:-:S03]  /*0d10*/  @!P1 FFMA R3, R3, 1.84467440737095516160e+19, RZ ;  /* 0x5f80000003039823 */ /* 0x000fc600000000ff */
[----:B------:R-:W-:-:S07]  /*0d20*/  @!P1 VIADD R6, R6, 0x40 ;  /* 0x0000004006069836 */ /* 0x000fce0000000000 */
.L_x_12:
[----:B------:R-:W-:Y:S01]  /*0d30*/  LEA R8, R12, 0xc0800000, 0x17 ;  /* 0xc08000000c087811 */ /* 0x000fe200078eb8ff */
[----:B------:R-:W-:Y:S04]  /*0d40*/  BSSY.RECONVERGENT B2, `(.L_x_17) ;  /* 0x0000036000027945 */ /* 0x000fe80003800200 */
[----:B------:R-:W-:Y:S01]  /*0d50*/  IMAD.IADD R8, R3, 0x1, -R8 ;  /* 0x0000000103087824 */ /* 0x000fe200078e0a08 */
[----:B------:R-:W-:-:S03]  /*0d60*/  IADD3 R3, PT, PT, R10, -0x7f, RZ ;  /* 0xffffff810a037810 */ /* 0x000fc60007ffe0ff */
[----:B------:R-:W0:Y:S01]  /*0d70*/  MUFU.RCP R7, R8 ;  /* 0x0000000800077308 */ /* 0x000e220000001000 */
[----:B------:R-:W-:Y:S01]  /*0d80*/  FADD.FTZ R9, -R8, -RZ ;  /* 0x800000ff08097221 */ /* 0x000fe20000010100 */
[----:B------:R-:W-:-:S03]  /*0d90*/  IMAD R2, R3, -0x800000, R2 ;  /* 0xff80000003027824 */ /* 0x000fc600078e0202 */
[----:B0-----:R-:W-:-:S04]  /*0da0*/  FFMA R10, R7, R9, 1 ;  /* 0x3f800000070a7423 */ /* 0x001fc80000000009 */
[----:B------:R-:W-:-:S04]  /*0db0*/  FFMA R14, R7, R10, R7 ;  /* 0x0000000a070e7223 */ /* 0x000fc80000000007 */
[----:B------:R-:W-:-:S04]  /*0dc0*/  FFMA R7, R2, R14, RZ ;  /* 0x0000000e02077223 */ /* 0x000fc800000000ff */
[----:B------:R-:W-:-:S04]  /*0dd0*/  FFMA R10, R9, R7, R2 ;  /* 0x00000007090a7223 */ /* 0x000fc80000000002 */
[----:B------:R-:W-:Y:S01]  /*0de0*/  FFMA R11, R14, R10, R7 ;  /* 0x0000000a0e0b7223 */ /* 0x000fe20000000007 */
[----:B------:R-:W-:-:S03]  /*0df0*/  IADD3 R7, PT, PT, R3, 0x7f, -R12 ;  /* 0x0000007f03077810 */ /* 0x000fc60007ffe80c */
[----:B------:R-:W-:Y:S02]  /*0e00*/  FFMA R10, R9, R11, R2 ;  /* 0x0000000b090a7223 */ /* 0x000fe40000000002 */
[----:B------:R-:W-:Y:S02]  /*0e10*/  IMAD.IADD R7, R7, 0x1, R6 ;  /* 0x0000000107077824 */ /* 0x000fe400078e0206 */
[----:B------:R-:W-:-:S05]  /*0e20*/  FFMA R2, R14, R10, R11 ;  /* 0x0000000a0e027223 */ /* 0x000fca000000000b */
[----:B------:R-:W-:-:S04]  /*0e30*/  SHF.R.U32.HI R3, RZ, 0x17, R2 ;  /* 0x00000017ff037819 */ /* 0x000fc80000011602 */
[----:B------:R-:W-:-:S05]  /*0e40*/  LOP3.LUT R3, R3, 0xff, RZ, 0xc0, !PT ;  /* 0x000000ff03037812 */ /* 0x000fca00078ec0ff */
[----:B------:R-:W-:-:S05]  /*0e50*/  IMAD.IADD R9, R3, 0x1, R7 ;  /* 0x0000000103097824 */ /* 0x000fca00078e0207 */
[----:B------:R-:W-:-:S04]  /*0e60*/  IADD3 R3, PT, PT, R9, -0x1, RZ ;  /* 0xffffffff09037810 */ /* 0x000fc80007ffe0ff */
[----:B------:R-:W-:-:S13]  /*0e70*/  ISETP.GE.U32.AND P0, PT, R3, 0xfe, PT ;  /* 0x000000fe0300780c */ /* 0x000fda0003f06070 */
[----:B------:R-:W-:Y:S05]  /*0e80*/  @!P0 BRA `(.L_x_18) ;  /* 0x0000000000808947 */ /* 0x000fea0003800000 */
[----:B------:R-:W-:-:S13]  /*0e90*/  ISETP.GT.AND P0, PT, R9, 0xfe, PT ;  /* 0x000000fe0900780c */ /* 0x000fda0003f04270 */
[----:B------:R-:W-:Y:S05]  /*0ea0*/  @P0 BRA `(.L_x_19) ;  /* 0x00000000006c0947 */ /* 0x000fea0003800000 */
[----:B------:R-:W-:-:S13]  /*0eb0*/  ISETP.GE.AND P0, PT, R9, 0x1, PT ;  /* 0x000000010900780c */ /* 0x000fda0003f06270 */
[----:B------:R-:W-:Y:S05]  /*0ec0*/  @P0 BRA `(.L_x_20) ;  /* 0x0000000000740947 */ /* 0x000fea0003800000 */
[----:B------:R-:W-:Y:S02]  /*0ed0*/  ISETP.GE.AND P0, PT, R9, -0x18, PT ;  /* 0xffffffe80900780c */ /* 0x000fe40003f06270 */
[----:B------:R-:W-:-:S11]  /*0ee0*/  LOP3.LUT R2, R2, 0x80000000, RZ, 0xc0, !PT ;  /* 0x8000000002027812 */ /* 0x000fd600078ec0ff */
[----:B------:R-:W-:Y:S05]  /*0ef0*/  @!P0 BRA `(.L_x_20) ;  /* 0x0000000000688947 */ /* 0x000fea0003800000 */
[CCC-:B------:R-:W-:Y:S01]  /*0f00*/  FFMA.RZ R3, R14.reuse, R10.reuse, R11.reuse ;  /* 0x0000000a0e037223 */ /* 0x1c0fe2000000c00b */
[C---:B------:R-:W-:Y:S02]  /*0f10*/  VIADD R8, R9.reuse, 0x20 ;  /* 0x0000002009087836 */ /* 0x040fe40000000000 */
[CCC-:B------:R-:W-:Y:S01]  /*0f20*/  FFMA.RM R6, R14.reuse, R10.reuse, R11.reuse ;  /* 0x0000000a0e067223 */ /* 0x1c0fe2000000400b */
[----:B------:R-:W-:Y:S02]  /*0f30*/  ISETP.NE.AND P2, PT, R9, RZ, PT ;  /* 0x000000ff0900720c */ /* 0x000fe40003f45270 */
[----:B------:R-:W-:Y:S01]  /*0f40*/  LOP3.LUT R7, R3, 0x7fffff, RZ, 0xc0, !PT ;  /* 0x007fffff03077812 */ /* 0x000fe200078ec0ff */
[----:B------:R-:W-:Y:S01]  /*0f50*/  FFMA.RP R3, R14, R10, R11 ;  /* 0x0000000a0e037223 */ /* 0x000fe2000000800b */
[----:B------:R-:W-:Y:S01]  /*0f60*/  ISETP.NE.AND P1, PT, R9, RZ, PT ;  /* 0x000000ff0900720c */ /* 0x000fe20003f25270 */
[----:B------:R-:W-:Y:S01]  /*0f70*/  IMAD.MOV R9, RZ, RZ, -R9 ;  /* 0x000000ffff097224 */ /* 0x000fe200078e0a09 */
[----:B------:R-:W-:-:S02]  /*0f80*/  LOP3.LUT R7, R7, 0x800000, RZ, 0xfc, !PT ;  /* 0x0080000007077812 */ /* 0x000fc400078efcff */
[----:B------:R-:W-:Y:S02]  /*0f90*/  FSETP.NEU.FTZ.AND P0, PT, R3, R6, PT ;  /* 0x000000060300720b */ /* 0x000fe40003f1d000 */
[----:B------:R-:W-:Y:S02]  /*0fa0*/  SHF.L.U32 R8, R7, R8, RZ ;  /* 0x0000000807087219 */ /* 0x000fe400000006ff */
[----:B------:R-:W-:Y:S02]  /*0fb0*/  SEL R6, R9, RZ, P2 ;  /* 0x000000ff09067207 */ /* 0x000fe40001000000 */
[----:B------:R-:W-:Y:S02]  /*0fc0*/  ISETP.NE.AND P1, PT, R8, RZ, P1 ;  /* 0x000000ff0800720c */ /* 0x000fe40000f25270 */
[----:B------:R-:W-:Y:S02]  /*0fd0*/  SHF.R.U32.HI R6, RZ, R6, R7 ;  /* 0x00000006ff067219 */ /* 0x000fe40000011607 */
[----:B------:R-:W-:-:S02]  /*0fe0*/  PLOP3.LUT P0, PT, P0, P1, PT, 0xf8, 0x8f ;  /* 0x00000000008f781c */ /* 0x000fc40000703f70 */
[----:B------:R-:W-:Y:S02]  /*0ff0*/  SHF.R.U32.HI R8, RZ, 0x1, R6 ;  /* 0x00000001ff087819 */ /* 0x000fe40000011606 */
[----:B------:R-:W-:-:S04]  /*1000*/  SEL R3, RZ, 0x1, !P0 ;  /* 0x00000001ff037807 */ /* 0x000fc80004000000 */
[----:B------:R-:W-:-:S04]  /*1010*/  LOP3.LUT R3, R3, 0x1, R8, 0xf8, !PT ;  /* 0x0000000103037812 */ /* 0x000fc800078ef808 */
[----:B------:R-:W-:-:S04]  /*1020*/  LOP3.LUT R3, R3, R6, RZ, 0xc0, !PT ;  /* 0x0000000603037212 */ /* 0x000fc800078ec0ff */
[----:B------:R-:W-:-:S04]  /*1030*/  IADD3 R3, PT, PT, R8, R3, RZ ;  /* 0x0000000308037210 */ /* 0x000fc80007ffe0ff */
[----:B------:R-:W-:Y:S01]  /*1040*/  LOP3.LUT R2, R3, R2, RZ, 0xfc, !PT ;  /* 0x0000000203027212 */ /* 0x000fe200078efcff */
[----:B------:R-:W-:Y:S06]  /*1050*/  BRA `(.L_x_20) ;  /* 0x0000000000107947 */ /* 0x000fec0003800000 */
.L_x_19:
[----:B------:R-:W-:-:S04]  /*1060*/  LOP3.LUT R2, R2, 0x80000000, RZ, 0xc0, !PT ;  /* 0x8000000002027812 */ /* 0x000fc800078ec0ff */
[----:B------:R-:W-:Y:S01]  /*1070*/  LOP3.LUT R2, R2, 0x7f800000, RZ, 0xfc, !PT ;  /* 0x7f80000002027812 */ /* 0x000fe200078efcff */
[----:B------:R-:W-:Y:S06]  /*1080*/  BRA `(.L_x_20) ;  /* 0x0000000000047947 */ /* 0x000fec0003800000 */
.L_x_18:
[----:B------:R-:W-:-:S07]  /*1090*/  IMAD R2, R7, 0x800000, R2 ;  /* 0x0080000007027824 */ /* 0x000fce00078e0202 */
.L_x_20:
[----:B------:R-:W-:Y:S05]  /*10a0*/  BSYNC.RECONVERGENT B2 ;  /* 0x0000000000027941 */ /* 0x000fea0003800200 */
.L_x_17:
[----:B------:R-:W-:Y:S05]  /*10b0*/  BRA `(.L_x_21) ;  /* 0x0000000000207947 */ /* 0x000fea0003800000 */
.L_x_16:
[----:B------:R-:W-:-:S04]  /*10c0*/  LOP3.LUT R2, R3, 0x80000000, R2, 0x48, !PT ;  /* 0x8000000003027812 */ /* 0x000fc800078e4802 */
[----:B------:R-:W-:Y:S01]  /*10d0*/  LOP3.LUT R2, R2, 0x7f800000, RZ, 0xfc, !PT ;  /* 0x7f80000002027812 */ /* 0x000fe200078efcff */
[----:B------:R-:W-:Y:S06]  /*10e0*/  BRA `(.L_x_21) ;  /* 0x0000000000147947 */ /* 0x000fec0003800000 */
.L_x_15:
[----:B------:R-:W-:Y:S01]  /*10f0*/  LOP3.LUT R2, R3, 0x80000000, R2, 0x48, !PT ;  /* 0x8000000003027812 */ /* 0x000fe200078e4802 */
[----:B------:R-:W-:Y:S06]  /*1100*/  BRA `(.L_x_21) ;  /* 0x00000000000c7947 */ /* 0x000fec0003800000 */
.L_x_14:
[----:B------:R-:W0:Y:S01]  /*1110*/  MUFU.RSQ R2, -QNAN ;  /* 0xffc0000000027908 */ /* 0x000e220000001400 */
[----:B------:R-:W-:Y:S05]  /*1120*/  BRA `(.L_x_21) ;  /* 0x0000000000047947 */ /* 0x000fea0003800000 */
.L_x_13:
[----:B------:R-:W-:-:S07]  /*1130*/  FADD.FTZ R2, R2, R3 ;  /* 0x0000000302027221 */ /* 0x000fce0000010000 */
.L_x_21:
[----:B------:R-:W-:Y:S05]  /*1140*/  BSYNC.RECONVERGENT B1 ;  /* 0x0000000000017941 */ /* 0x000fea0003800200 */
.L_x_11:
[----:B0-----:R-:W-:Y:S01]  /*1150*/  IMAD.MOV.U32 R7, RZ, RZ, R2 ;  /* 0x000000ffff077224 */ /* 0x001fe200078e0002 */
[----:B------:R-:W-:Y:S01]  /*1160*/  MOV R2, R4 ;  /* 0x0000000400027202 */ /* 0x000fe20000000f00 */
[----:B------:R-:W-:-:S04]  /*1170*/  IMAD.MOV.U32 R3, RZ, RZ, 0x0 ;  /* 0x00000000ff037424 */ /* 0x000fc800078e00ff */
[----:B------:R-:W-:Y:S05]  /*1180*/  RET.REL.NODEC R2 `(_Z15rms_norm_kernelPKfPfiiiif) ;  /* 0xffffffec029c7950 */ /* 0x000fea0003c3ffff */
.L_x_22:
[----:B------:R-:W-:-:S00]  /*1190*/  BRA `(.L_x_22) ;  /* 0xfffffffc00fc7947 */ /* 0x000fc0000383ffff */
[----:B------:R-:W-:-:S00]  /*11a0*/  NOP ;  /* 0x0000000000007918 */ /* 0x000fc00000000000 */
        /* <DEDUP_REMOVED lines=13> */
.L_x_24:


//--------------------- .nv.shared._Z15rms_norm_kernelPKfPfiiiif --------------------------
	.section	.nv.shared._Z15rms_norm_kernelPKfPfiiiif,"aw",@nobits
	.sectionflags	@""
	.align	16
	.zero		1024


//--------------------- .nv.shared.reserved.0     --------------------------
	.section	.nv.shared.reserved.0,"aw",@nobits
	.weak		__nv_reservedSMEM_offset_0_alias
	.size		__nv_reservedSMEM_offset_0_alias, 0, 64
	.other		__nv_reservedSMEM_offset_0_alias,@"STO_CUDA_RESERVED_SHARED STV_DEFAULT"
__nv_reservedSMEM_offset_0_alias:
	.zero		0
	.zero		64


//--------------------- .nv.constant0._Z15rms_norm_kernelPKfPfiiiif --------------------------
	.section	.nv.constant0._Z15rms_norm_kernelPKfPfiiiif,"a",@progbits
	.sectionflags	@""
	.align	4
.nv.constant0._Z15rms_norm_kernelPKfPfiiiif:
	.zero		932


//--------------------- SYMBOLS --------------------------

	.type		.nv.reservedSmem.offset0,@object
	.size		.nv.reservedSmem.offset0,0x4
	.type		.nv.reservedSmem.cap,@object
	.size		.nv.reservedSmem.cap,0x4
